	.headerflags	@"EF_CUDA_TEXMODE_UNIFIED EF_CUDA_64BIT_ADDRESS EF_CUDA_ACCELERATORS EF_CUDA_SM90 EF_CUDA_VIRTUAL_SM(EF_CUDA_SM90)"
	.elftype	@"ET_EXEC"


//--------------------- .nv.info                  --------------------------
	.section	.nv.info,"",@"SHT_CUDA_INFO"
	.align	4


	//----- nvinfo : EIATTR_REGCOUNT
	.align		4
        /*0000*/ 	.byte	0x04, 0x2f
        /*0002*/ 	.short	(.L_3 - .L_2)
	.align		4
.L_2:
        /*0004*/ 	.word	index@(triton_poi_fused__native_batch_norm_legit_no_training_relu_18)
        /*0008*/ 	.word	0x00000026


	//----- nvinfo : EIATTR_MIN_STACK_SIZE
	.align		4
.L_3:
        /*000c*/ 	.byte	0x04, 0x12
        /*000e*/ 	.short	(.L_5 - .L_4)
	.align		4
.L_4:
        /*0010*/ 	.word	index@(triton_poi_fused__native_batch_norm_legit_no_training_relu_18)
        /*0014*/ 	.word	0x00000000


	//----- nvinfo : EIATTR_FRAME_SIZE
	.align		4
.L_5:
        /*0018*/ 	.byte	0x04, 0x11
        /*001a*/ 	.short	(.L_7 - .L_6)
	.align		4
.L_6:
        /*001c*/ 	.word	index@(triton_poi_fused__native_batch_norm_legit_no_training_relu_18)
        /*0020*/ 	.word	0x00000000


	//----- nvinfo : EIATTR_MIN_STACK_SIZE
	.align		4
.L_7:
        /*0024*/ 	.byte	0x04, 0x12
        /*0026*/ 	.short	(.L_9 - .L_8)
	.align		4
.L_8:
        /*0028*/ 	.word	index@(triton_poi_fused__native_batch_norm_legit_no_training_relu_18)
        /*002c*/ 	.word	0x00000000
.L_9:


//--------------------- .nv.info.triton_poi_fused__native_batch_norm_legit_no_training_relu_18 --------------------------
	.section	.nv.info.triton_poi_fused__native_batch_norm_legit_no_training_relu_18,"",@"SHT_CUDA_INFO"
	.sectionflags	@""
	.align	4


	//----- nvinfo : EIATTR_CUDA_API_VERSION
	.align		4
        /*0000*/ 	.byte	0x04, 0x37
        /*0002*/ 	.short	(.L_11 - .L_10)
.L_10:
        /*0004*/ 	.word	0x0000007c


	//----- nvinfo : EIATTR_KPARAM_INFO
	.align		4
.L_11:
        /*0008*/ 	.byte	0x04, 0x17
        /*000a*/ 	.short	(.L_13 - .L_12)
.L_12:
        /*000c*/ 	.word	0x00000000
        /*0010*/ 	.short	0x0006
        /*0012*/ 	.short	0x0030
        /*0014*/ 	.byte	0x00, 0xf0, 0x11, 0x00


	//----- nvinfo : EIATTR_KPARAM_INFO
	.align		4
.L_13:
        /*0018*/ 	.byte	0x04, 0x17
        /*001a*/ 	.short	(.L_15 - .L_14)
.L_14:
        /*001c*/ 	.word	0x00000000
        /*0020*/ 	.short	0x0005
        /*0022*/ 	.short	0x0028
        /*0024*/ 	.byte	0x00, 0xf4, 0x21, 0x00


	//----- nvinfo : EIATTR_KPARAM_INFO
	.align		4
.L_15:
        /*0028*/ 	.byte	0x04, 0x17
        /*002a*/ 	.short	(.L_17 - .L_16)
.L_16:
        /*002c*/ 	.word	0x00000000
        /*0030*/ 	.short	0x0004
        /*0032*/ 	.short	0x0020
        /*0034*/ 	.byte	0x00, 0xf4, 0x21, 0x00


	//----- nvinfo : EIATTR_KPARAM_INFO
	.align		4
.L_17:
        /*0038*/ 	.byte	0x04, 0x17
        /*003a*/ 	.short	(.L_19 - .L_18)
.L_18:
        /*003c*/ 	.word	0x00000000
        /*0040*/ 	.short	0x0003
        /*0042*/ 	.short	0x0018
        /*0044*/ 	.byte	0x00, 0xf4, 0x21, 0x00


	//----- nvinfo : EIATTR_KPARAM_INFO
	.align		4
.L_19:
        /*0048*/ 	.byte	0x04, 0x17
        /*004a*/ 	.short	(.L_21 - .L_20)
.L_20:
        /*004c*/ 	.word	0x00000000
        /*0050*/ 	.short	0x0002
        /*0052*/ 	.short	0x0010
        /*0054*/ 	.byte	0x00, 0xf4, 0x21, 0x00


	//----- nvinfo : EIATTR_KPARAM_INFO
	.align		4
.L_21:
        /*0058*/ 	.byte	0x04, 0x17
        /*005a*/ 	.short	(.L_23 - .L_22)
.L_22:
        /*005c*/ 	.word	0x00000000
        /*0060*/ 	.short	0x0001
        /*0062*/ 	.short	0x0008
        /*0064*/ 	.byte	0x00, 0xf4, 0x21, 0x00


	//----- nvinfo : EIATTR_KPARAM_INFO
	.align		4
.L_23:
        /*0068*/ 	.byte	0x04, 0x17
        /*006a*/ 	.short	(.L_25 - .L_24)
.L_24:
        /*006c*/ 	.word	0x00000000
        /*0070*/ 	.short	0x0000
        /*0072*/ 	.short	0x0000
        /*0074*/ 	.byte	0x00, 0xf4, 0x21, 0x00


	//----- nvinfo : EIATTR_SPARSE_MMA_MASK
	.align		4
.L_25:
        /*0078*/ 	.byte	0x03, 0x50
        /*007a*/ 	.short	0x0000


	//----- nvinfo : EIATTR_MAXREG_COUNT
	.align		4
        /*007c*/ 	.byte	0x03, 0x1b
        /*007e*/ 	.short	0x00ff


	//----- nvinfo : EIATTR_EXIT_INSTR_OFFSETS
	.align		4
        /*0080*/ 	.byte	0x04, 0x1c
        /*0082*/ 	.short	(.L_27 - .L_26)


	//   ....[0]....
.L_26:
        /*0084*/ 	.word	0x00000a50


	//----- nvinfo : EIATTR_REQNTID
	.align		4
.L_27:
        /*0088*/ 	.byte	0x04, 0x10
        /*008a*/ 	.short	(.L_29 - .L_28)
.L_28:
        /*008c*/ 	.word	0x00000080
        /*0090*/ 	.word	0x00000001
        /*0094*/ 	.word	0x00000001


	//----- nvinfo : EIATTR_CBANK_PARAM_SIZE
	.align		4
.L_29:
        /*0098*/ 	.byte	0x03, 0x19
        /*009a*/ 	.short	0x0034


	//----- nvinfo : EIATTR_PARAM_CBANK
	.align		4
        /*009c*/ 	.byte	0x04, 0x0a
        /*009e*/ 	.short	(.L_31 - .L_30)
	.align		4
.L_30:
        /*00a0*/ 	.word	index@(.nv.constant0.triton_poi_fused__native_batch_norm_legit_no_training_relu_18)
        /*00a4*/ 	.short	0x0210
        /*00a6*/ 	.short	0x0034


	//----- nvinfo : EIATTR_SW_WAR
	.align		4
.L_31:
        /*00a8*/ 	.byte	0x04, 0x36
        /*00aa*/ 	.short	(.L_33 - .L_32)
.L_32:
        /*00ac*/ 	.word	0x00000008
.L_33:


//--------------------- .nv.callgraph             --------------------------
	.section	.nv.callgraph,"",@"SHT_CUDA_CALLGRAPH"
	.align	4
	.sectionentsize	8
	.align		4
        /*0000*/ 	.word	0x00000000
	.align		4
        /*0004*/ 	.word	0xffffffff
	.align		4
        /*0008*/ 	.word	0x00000000
	.align		4
        /*000c*/ 	.word	0xfffffffe
	.align		4
        /*0010*/ 	.word	0x00000000
	.align		4
        /*0014*/ 	.word	0xfffffffd
	.align		4
        /*0018*/ 	.word	0x00000000
	.align		4
        /*001c*/ 	.word	0xfffffffc


//--------------------- .nv.constant4             --------------------------
	.section	.nv.constant4,"a",@progbits
	.align	8
	.align		8
.nv.constant4:
        /*0000*/ 	.dword	_$_str
	.align		8
        /*0008*/ 	.dword	_$_str_$_2


//--------------------- .text.triton_poi_fused__native_batch_norm_legit_no_training_relu_18 --------------------------
	.section	.text.triton_poi_fused__native_batch_norm_legit_no_training_relu_18,"ax",@progbits
	.align	128
        .global         triton_poi_fused__native_batch_norm_legit_no_training_relu_18
        .type           triton_poi_fused__native_batch_norm_legit_no_training_relu_18,@function
        .size           triton_poi_fused__native_batch_norm_legit_no_training_relu_18,(.L_x_1 - triton_poi_fused__native_batch_norm_legit_no_training_relu_18)
        .other          triton_poi_fused__native_batch_norm_legit_no_training_relu_18,@"STO_CUDA_ENTRY STV_DEFAULT"
triton_poi_fused__native_batch_norm_legit_no_training_relu_18:
.text.triton_poi_fused__native_batch_norm_legit_no_training_relu_18:
[----:B------:R-:W-:Y:S01]  /*0000*/  LDC R1, c[0x0][0x28] ;  /* 0x00000a00ff017b82 */ /* 0x000fe20000000800 */
[----:B------:R-:W1:Y:S07]  /*0010*/  S2R R0, SR_TID.X ;  /* 0x0000000000007919 */ /* 0x000e6e0000002100 */
[----:B------:R-:W2:Y:S01]  /*0020*/  LDC.64 R16, c[0x0][0x220] ;  /* 0x00008800ff107b82 */ /* 0x000ea20000000a00 */
[----:B------:R-:W-:Y:S01]  /*0030*/  ULDC.64 UR4, c[0x0][0x208] ;  /* 0x0000820000047ab9 */ /* 0x000fe20000000a00 */
[----:B------:R-:W3:Y:S06]  /*0040*/  S2R R3, SR_CTAID.X ;  /* 0x0000000000037919 */ /* 0x000eec0000002500 */
[----:B------:R-:W4:Y:S08]  /*0050*/  LDC.64 R20, c[0x0][0x218] ;  /* 0x00008600ff147b82 */ /* 0x000f300000000a00 */
[----:B------:R-:W5:Y:S08]  /*0060*/  LDC.64 R22, c[0x0][0x210] ;  /* 0x00008400ff167b82 */ /* 0x000f700000000a00 */
[----:B------:R-:W5:Y:S01]  /*0070*/  LDC.64 R32, c[0x0][0x230] ;  /* 0x00008c00ff207b82 */ /* 0x000f620000000a00 */
[----:B-1----:R-:W-:-:S04]  /*0080*/  SHF.L.U32 R0, R0, 0x2, RZ ;  /* 0x0000000200007819 */ /* 0x002fc800000006ff */
[----:B------:R-:W-:-:S04]  /*0090*/  LOP3.LUT R0, R0, 0x1fc, RZ, 0xc0, !PT ;  /* 0x000001fc00007812 */ /* 0x000fc800078ec0ff */
[----:B---3--:R-:W-:-:S05]  /*00a0*/  LEA R2, R3, R0, 0xa ;  /* 0x0000000003027211 */ /* 0x008fca00078e50ff */
[----:B------:R-:W-:-:S05]  /*00b0*/  IMAD.HI R0, R2, 0x30c30c31, RZ ;  /* 0x30c30c3102007827 */ /* 0x000fca00078e02ff */
[----:B------:R-:W-:-:S04]  /*00c0*/  SHF.R.U32.HI R3, RZ, 0x1f, R0 ;  /* 0x0000001fff037819 */ /* 0x000fc80000011600 */
[----:B------:R-:W-:-:S05]  /*00d0*/  LEA.HI.SX32 R3, R0, R3, 0x1a ;  /* 0x0000000300037211 */ /* 0x000fca00078fd2ff */
[----:B------:R-:W-:-:S04]  /*00e0*/  IMAD R19, R3, -0x150, R2 ;  /* 0xfffffeb003137824 */ /* 0x000fc800078e0202 */
[----:B--2---:R-:W-:-:S06]  /*00f0*/  IMAD.WIDE R12, R19, 0x4, R16 ;  /* 0x00000004130c7825 */ /* 0x004fcc00078e0210 */
[----:B------:R-:W2:Y:S01]  /*0100*/  LDG.E.EL.128 R12, desc[UR4][R12.64] ;  /* 0x000000040c0c7981 */ /* 0x000ea2000c2e1d00 */
[----:B------:R-:W-:Y:S01]  /*0110*/  IADD3 R3, R2, 0x200, RZ ;  /* 0x0000020002037810 */ /* 0x000fe20007ffe0ff */
[----:B----4-:R-:W-:-:S04]  /*0120*/  IMAD.WIDE R8, R19, 0x4, R20 ;  /* 0x0000000413087825 */ /* 0x010fc800078e0214 */
[----:B------:R-:W-:Y:S02]  /*0130*/  IMAD.HI R0, R3, 0x30c30c31, RZ ;  /* 0x30c30c3103007827 */ /* 0x000fe400078e02ff */
[----:B------:R-:W3:Y:S02]  /*0140*/  LDG.E.EL.128 R8, desc[UR4][R8.64] ;  /* 0x0000000408087981 */ /* 0x000ee4000c2e1d00 */
[----:B-----5:R-:W-:Y:S01]  /*0150*/  IMAD.WIDE R22, R2, 0x4, R22 ;  /* 0x0000000402167825 */ /* 0x020fe200078e0216 */
[----:B------:R-:W-:-:S04]  /*0160*/  SHF.R.U32.HI R25, RZ, 0x1f, R0 ;  /* 0x0000001fff197819 */ /* 0x000fc80000011600 */
[----:B------:R-:W3:Y:S01]  /*0170*/  LDG.E.128 R4, desc[UR4][R22.64] ;  /* 0x0000000416047981 */ /* 0x000ee2000c1e1d00 */
[----:B------:R-:W-:-:S03]  /*0180*/  LEA.HI.SX32 R0, R0, R25, 0x1a ;  /* 0x0000001900007211 */ /* 0x000fc600078fd2ff */
[----:B------:R1:W4:Y:S02]  /*0190*/  LDG.E.128 R28, desc[UR4][R22.64+0x800] ;  /* 0x00080004161c7981 */ /* 0x000324000c1e1d00 */
[----:B------:R-:W-:-:S04]  /*01a0*/  IMAD R3, R0, -0x150, R3 ;  /* 0xfffffeb000037824 */ /* 0x000fc800078e0203 */
[----:B------:R-:W-:Y:S01]  /*01b0*/  IMAD.WIDE R24, R3, 0x4, R20 ;  /* 0x0000000403187825 */ /* 0x000fe200078e0214 */
[----:B-1----:R-:W1:Y:S05]  /*01c0*/  LDC.64 R22, c[0x0][0x228] ;  /* 0x00008a00ff167b82 */ /* 0x002e6a0000000a00 */
[----:B------:R-:W4:Y:S01]  /*01d0*/  LDG.E.EL.128 R24, desc[UR4][R24.64] ;  /* 0x0000000418187981 */ /* 0x000f22000c2e1d00 */
[----:B------:R-:W-:Y:S01]  /*01e0*/  HFMA2.MMA R0, -RZ, RZ, 1.625, 0 ;  /* 0x3e800000ff007435 */ /* 0x000fe200000001ff */
[----:B-1----:R-:W-:-:S04]  /*01f0*/  IMAD.WIDE R34, R19, 0x4, R22 ;  /* 0x0000000413227825 */ /* 0x002fc800078e0216 */
[----:B--2---:R-:W-:Y:S01]  /*0200*/  FADD R18, R12, 9.9999997473787516356e-06 ;  /* 0x3727c5ac0c127421 */ /* 0x004fe20000000000 */
[----:B------:R-:W-:-:S05]  /*0210*/  FADD R20, R13, 9.9999997473787516356e-06 ;  /* 0x3727c5ac0d147421 */ /* 0x000fca0000000000 */
[----:B------:R-:W1:Y:S01]  /*0220*/  MUFU.SQRT R18, R18 ;  /* 0x0000001200127308 */ /* 0x000e620000002000 */
[----:B------:R-:W-:-:S07]  /*0230*/  FADD R14, R14, 9.9999997473787516356e-06 ;  /* 0x3727c5ac0e0e7421 */ /* 0x000fce0000000000 */
[----:B------:R-:W2:Y:S01]  /*0240*/  MUFU.SQRT R20, R20 ;  /* 0x0000001400147308 */ /* 0x000ea20000002000 */
[----:B------:R-:W-:-:S07]  /*0250*/  FADD R15, R15, 9.9999997473787516356e-06 ;  /* 0x3727c5ac0f0f7421 */ /* 0x000fce0000000000 */
[----:B------:R-:W5:Y:S01]  /*0260*/  MUFU.SQRT R12, R14 ;  /* 0x0000000e000c7308 */ /* 0x000f620000002000 */
[----:B-1----:R-:W-:-:S07]  /*0270*/  FSETP.GT.AND P6, PT, R18, 8.50705917302346158658e+37, PT ;  /* 0x7e8000001200780b */ /* 0x002fce0003fc4000 */
[----:B------:R-:W1:Y:S01]  /*0280*/  MUFU.SQRT R13, R15 ;  /* 0x0000000f000d7308 */ /* 0x000e620000002000 */
[----:B--2---:R-:W-:Y:S02]  /*0290*/  FSETP.GT.AND P5, PT, R20, 8.50705917302346158658e+37, PT ;  /* 0x7e8000001400780b */ /* 0x004fe40003fa4000 */
[----:B------:R-:W-:Y:S02]  /*02a0*/  FSETP.GEU.AND P4, PT, R18, 1.175494350822287508e-38, PT ;  /* 0x008000001200780b */ /* 0x000fe40003f8e000 */
[----:B------:R-:W-:Y:S02]  /*02b0*/  FSETP.GEU.AND P3, PT, R20, 1.175494350822287508e-38, PT ;  /* 0x008000001400780b */ /* 0x000fe40003f6e000 */
[----:B-----5:R-:W-:Y:S01]  /*02c0*/  FSETP.GT.AND P2, PT, R12, 8.50705917302346158658e+37, PT ;  /* 0x7e8000000c00780b */ /* 0x020fe20003f44000 */
[----:B------:R-:W-:Y:S01]  /*02d0*/  @P6 FMUL R18, R18, 0.25 ;  /* 0x3e80000012126820 */ /* 0x000fe20000400000 */
[----:B---3--:R-:W-:Y:S01]  /*02e0*/  FADD R4, R4, -R8 ;  /* 0x8000000804047221 */ /* 0x008fe20000000000 */
[----:B------:R-:W-:-:S02]  /*02f0*/  FSETP.GEU.AND P0, PT, R12, 1.175494350822287508e-38, PT ;  /* 0x008000000c00780b */ /* 0x000fc40003f0e000 */
[----:B------:R-:W-:Y:S02]  /*0300*/  FSEL R8, R0, 1, P6 ;  /* 0x3f80000000087808 */ /* 0x000fe40003000000 */
[----:B------:R-:W-:Y:S01]  /*0310*/  @P5 FMUL R20, R20, 0.25 ;  /* 0x3e80000014145820 */ /* 0x000fe20000400000 */
[C---:B-1----:R-:W-:Y:S01]  /*0320*/  FSETP.GT.AND P1, PT, R13.reuse, 8.50705917302346158658e+37, PT ;  /* 0x7e8000000d00780b */ /* 0x042fe20003f24000 */
[----:B------:R-:W-:Y:S01]  /*0330*/  @!P4 FMUL R18, R18, 16777216 ;  /* 0x4b8000001212c820 */ /* 0x000fe20000400000 */
[----:B------:R-:W-:Y:S01]  /*0340*/  FSETP.GEU.AND P6, PT, R13, 1.175494350822287508e-38, PT ;  /* 0x008000000d00780b */ /* 0x000fe20003fce000 */
[----:B------:R-:W-:Y:S01]  /*0350*/  @!P3 FMUL R20, R20, 16777216 ;  /* 0x4b8000001414b820 */ /* 0x000fe20000400000 */
[----:B------:R-:W-:Y:S02]  /*0360*/  FADD R5, R5, -R9 ;  /* 0x8000000905057221 */ /* 0x000fe40000000000 */
[----:B------:R-:W1:Y:S01]  /*0370*/  MUFU.RCP R9, R18 ;  /* 0x0000001200097308 */ /* 0x000e620000001000 */
[----:B------:R-:W-:Y:S01]  /*0380*/  @P2 FMUL R12, R12, 0.25 ;  /* 0x3e8000000c0c2820 */ /* 0x000fe20000400000 */
[----:B------:R-:W-:-:S06]  /*0390*/  FADD R7, R7, -R11 ;  /* 0x8000000b07077221 */ /* 0x000fcc0000000000 */
[----:B------:R-:W2:Y:S01]  /*03a0*/  MUFU.RCP R20, R20 ;  /* 0x0000001400147308 */ /* 0x000ea20000001000 */
[----:B------:R-:W-:Y:S01]  /*03b0*/  @P1 FMUL R13, R13, 0.25 ;  /* 0x3e8000000d0d1820 */ /* 0x000fe20000400000 */
[----:B------:R-:W-:Y:S01]  /*03c0*/  @!P0 FMUL R12, R12, 16777216 ;  /* 0x4b8000000c0c8820 */ /* 0x000fe20000400000 */
[----:B------:R-:W-:Y:S01]  /*03d0*/  FSEL R11, R0, 1, P5 ;  /* 0x3f800000000b7808 */ /* 0x000fe20002800000 */
[----:B----4-:R-:W-:Y:S01]  /*03e0*/  FADD R29, R29, -R25 ;  /* 0x800000191d1d7221 */ /* 0x010fe20000000000 */
[----:B------:R-:W-:Y:S01]  /*03f0*/  @!P6 FMUL R13, R13, 16777216 ;  /* 0x4b8000000d0de820 */ /* 0x000fe20000400000 */
[----:B------:R-:W-:Y:S01]  /*0400*/  FADD R24, R28, -R24 ;  /* 0x800000181c187221 */ /* 0x000fe20000000000 */
[----:B------:R-:W-:Y:S01]  /*0410*/  @!P4 FMUL R8, R8, 16777216 ;  /* 0x4b8000000808c820 */ /* 0x000fe20000400000 */
[----:B------:R-:W3:Y:S01]  /*0420*/  MUFU.RCP R25, R12 ;  /* 0x0000000c00197308 */ /* 0x000ee20000001000 */
[----:B------:R-:W-:Y:S02]  /*0430*/  @!P3 FMUL R11, R11, 16777216 ;  /* 0x4b8000000b0bb820 */ /* 0x000fe40000400000 */
[----:B-1----:R-:W-:Y:S01]  /*0440*/  FMUL R9, R9, R8 ;  /* 0x0000000809097220 */ /* 0x002fe20000400000 */
[----:B------:R-:W-:-:S04]  /*0450*/  FSEL R8, R0, 1, P2 ;  /* 0x3f80000000087808 */ /* 0x000fc80001000000 */
[----:B------:R-:W1:Y:S01]  /*0460*/  MUFU.RCP R28, R13 ;  /* 0x0000000d001c7308 */ /* 0x000e620000001000 */
[----:B--2---:R-:W-:Y:S01]  /*0470*/  FMUL R18, R20, R11 ;  /* 0x0000000b14127220 */ /* 0x004fe20000400000 */
[----:B------:R-:W-:Y:S01]  /*0480*/  FSEL R11, R0, 1, P1 ;  /* 0x3f800000000b7808 */ /* 0x000fe20000800000 */
[----:B------:R-:W-:Y:S01]  /*0490*/  @!P0 FMUL R8, R8, 16777216 ;  /* 0x4b80000008088820 */ /* 0x000fe20000400000 */
[----:B------:R-:W-:-:S03]  /*04a0*/  FMUL R21, R9, R4 ;  /* 0x0000000409157220 */ /* 0x000fc60000400000 */
[----:B------:R-:W-:Y:S01]  /*04b0*/  @!P6 FMUL R11, R11, 16777216 ;  /* 0x4b8000000b0be820 */ /* 0x000fe20000400000 */
[----:B---3--:R-:W-:Y:S01]  /*04c0*/  FMUL R25, R25, R8 ;  /* 0x0000000819197220 */ /* 0x008fe20000400000 */
[----:B------:R-:W-:Y:S01]  /*04d0*/  FADD R6, R6, -R10 ;  /* 0x8000000a06067221 */ /* 0x000fe20000000000 */
[----:B0-----:R-:W-:-:S04]  /*04e0*/  IMAD.WIDE R8, R19, 0x4, R32 ;  /* 0x0000000413087825 */ /* 0x001fc800078e0220 */
[----:B------:R-:W-:Y:S01]  /*04f0*/  FMUL R18, R18, R5 ;  /* 0x0000000512127220 */ /* 0x000fe20000400000 */
[----:B-1----:R-:W-:Y:S01]  /*0500*/  FMUL R28, R28, R11 ;  /* 0x0000000b1c1c7220 */ /* 0x002fe20000400000 */
[----:B------:R-:W-:Y:S01]  /*0510*/  FMUL R25, R25, R6 ;  /* 0x0000000619197220 */ /* 0x000fe20000400000 */
[----:B------:R-:W2:Y:S02]  /*0520*/  LDG.E.EL.128 R8, desc[UR4][R8.64] ;  /* 0x0000000408087981 */ /* 0x000ea4000c2e1d00 */
[----:B------:R-:W-:Y:S02]  /*0530*/  FMUL R28, R28, R7 ;  /* 0x000000071c1c7220 */ /* 0x000fe40000400000 */
[----:B------:R-:W2:Y:S01]  /*0540*/  LDG.E.EL.128 R4, desc[UR4][R34.64] ;  /* 0x0000000422047981 */ /* 0x000ea2000c2e1d00 */
[----:B------:R-:W-:-:S06]  /*0550*/  IMAD.WIDE R12, R3, 0x4, R16 ;  /* 0x00000004030c7825 */ /* 0x000fcc00078e0210 */
[----:B------:R-:W3:Y:S01]  /*0560*/  LDG.E.EL.128 R12, desc[UR4][R12.64] ;  /* 0x000000040c0c7981 */ /* 0x000ee2000c2e1d00 */
[----:B------:R-:W-:-:S04]  /*0570*/  IMAD.WIDE R16, R3, 0x4, R22 ;  /* 0x0000000403107825 */ /* 0x000fc800078e0216 */
[----:B------:R-:W-:-:S04]  /*0580*/  IMAD.WIDE R22, R3, 0x4, R32 ;  /* 0x0000000403167825 */ /* 0x000fc800078e0220 */
[----:B--2---:R-:W-:Y:S01]  /*0590*/  FFMA R4, R4, R21, R8 ;  /* 0x0000001504047223 */ /* 0x004fe20000000008 */
[----:B------:R-:W-:Y:S01]  /*05a0*/  FFMA R5, R5, R18, R9 ;  /* 0x0000001205057223 */ /* 0x000fe20000000009 */
[----:B------:R-:W2:Y:S04]  /*05b0*/  LDG.E.EL.128 R20, desc[UR4][R22.64] ;  /* 0x0000000416147981 */ /* 0x000ea8000c2e1d00 */
[----:B------:R-:W2:Y:S01]  /*05c0*/  LDG.E.EL.128 R16, desc[UR4][R16.64] ;  /* 0x0000000410107981 */ /* 0x000ea2000c2e1d00 */
[----:B---3--:R-:W-:-:S06]  /*05d0*/  FADD R3, R12, 9.9999997473787516356e-06 ;  /* 0x3727c5ac0c037421 */ /* 0x008fcc0000000000 */
[----:B------:R-:W0:Y:S01]  /*05e0*/  MUFU.SQRT R3, R3 ;  /* 0x0000000300037308 */ /* 0x000e220000002000 */
[----:B------:R-:W-:Y:S01]  /*05f0*/  FADD R13, R13, 9.9999997473787516356e-06 ;  /* 0x3727c5ac0d0d7421 */ /* 0x000fe20000000000 */
[----:B------:R-:W-:Y:S01]  /*0600*/  FADD R14, R14, 9.9999997473787516356e-06 ;  /* 0x3727c5ac0e0e7421 */ /* 0x000fe20000000000 */
[----:B------:R-:W-:Y:S01]  /*0610*/  FADD R15, R15, 9.9999997473787516356e-06 ;  /* 0x3727c5ac0f0f7421 */ /* 0x000fe20000000000 */
[----:B------:R-:W-:Y:S01]  /*0620*/  FFMA R6, R6, R25, R10 ;  /* 0x0000001906067223 */ /* 0x000fe2000000000a */
[----:B------:R-:W-:-:S03]  /*0630*/  FFMA R7, R7, R28, R11 ;  /* 0x0000001c07077223 */ /* 0x000fc6000000000b */
[----:B------:R-:W1:Y:S08]  /*0640*/  MUFU.SQRT R11, R13 ;  /* 0x0000000d000b7308 */ /* 0x000e700000002000 */
[----:B------:R-:W3:Y:S01]  /*0650*/  MUFU.SQRT R12, R14 ;  /* 0x0000000e000c7308 */ /* 0x000ee20000002000 */
[----:B0-----:R-:W-:-:S07]  /*0660*/  FSETP.GT.AND P6, PT, R3, 8.50705917302346158658e+37, PT ;  /* 0x7e8000000300780b */ /* 0x001fce0003fc4000 */
[----:B------:R-:W0:Y:S01]  /*0670*/  MUFU.SQRT R10, R15 ;  /* 0x0000000f000a7308 */ /* 0x000e220000002000 */
[----:B------:R-:W-:Y:S02]  /*0680*/  FSETP.GEU.AND P5, PT, R3, 1.175494350822287508e-38, PT ;  /* 0x008000000300780b */ /* 0x000fe40003fae000 */
[----:B-1----:R-:W-:Y:S02]  /*0690*/  FSETP.GT.AND P4, PT, R11, 8.50705917302346158658e+37, PT ;  /* 0x7e8000000b00780b */ /* 0x002fe40003f84000 */
[----:B---3--:R-:W-:Y:S01]  /*06a0*/  FSETP.GT.AND P2, PT, R12, 8.50705917302346158658e+37, PT ;  /* 0x7e8000000c00780b */ /* 0x008fe20003f44000 */
[----:B------:R-:W-:Y:S01]  /*06b0*/  @P6 FMUL R3, R3, 0.25 ;  /* 0x3e80000003036820 */ /* 0x000fe20000400000 */
[----:B------:R-:W-:Y:S02]  /*06c0*/  FSEL R8, R0, 1, P6 ;  /* 0x3f80000000087808 */ /* 0x000fe40003000000 */
[----:B------:R-:W-:Y:S02]  /*06d0*/  FSETP.GEU.AND P3, PT, R11, 1.175494350822287508e-38, PT ;  /* 0x008000000b00780b */ /* 0x000fe40003f6e000 */
[----:B0-----:R-:W-:-:S02]  /*06e0*/  FSETP.GT.AND P1, PT, R10, 8.50705917302346158658e+37, PT ;  /* 0x7e8000000a00780b */ /* 0x001fc40003f24000 */
[----:B------:R-:W-:Y:S02]  /*06f0*/  FSETP.GEU.AND P0, PT, R12, 1.175494350822287508e-38, PT ;  /* 0x008000000c00780b */ /* 0x000fe40003f0e000 */
[----:B------:R-:W-:Y:S01]  /*0700*/  FSETP.GEU.AND P6, PT, R10, 1.175494350822287508e-38, PT ;  /* 0x008000000a00780b */ /* 0x000fe20003fce000 */
[----:B------:R-:W-:Y:S01]  /*0710*/  @!P5 FMUL R3, R3, 16777216 ;  /* 0x4b8000000303d820 */ /* 0x000fe20000400000 */
[----:B------:R-:W-:Y:S01]  /*0720*/  @P4 FMUL R11, R11, 0.25 ;  /* 0x3e8000000b0b4820 */ /* 0x000fe20000400000 */
[----:B------:R-:W-:-:S04]  /*0730*/  @P2 FMUL R12, R12, 0.25 ;  /* 0x3e8000000c0c2820 */ /* 0x000fc80000400000 */
[----:B------:R-:W0:Y:S02]  /*0740*/  MUFU.RCP R3, R3 ;  /* 0x0000000300037308 */ /* 0x000e240000001000 */
[----:B------:R-:W-:Y:S01]  /*0750*/  @P1 FMUL R10, R10, 0.25 ;  /* 0x3e8000000a0a1820 */ /* 0x000fe20000400000 */
[----:B------:R-:W-:Y:S01]  /*0760*/  @!P3 FMUL R11, R11, 16777216 ;  /* 0x4b8000000b0bb820 */ /* 0x000fe20000400000 */
[----:B------:R-:W-:Y:S02]  /*0770*/  @!P0 FMUL R12, R12, 16777216 ;  /* 0x4b8000000c0c8820 */ /* 0x000fe40000400000 */
[----:B------:R-:W-:Y:S01]  /*0780*/  @!P6 FMUL R10, R10, 16777216 ;  /* 0x4b8000000a0ae820 */ /* 0x000fe20000400000 */
[----:B------:R-:W-:Y:S02]  /*0790*/  @!P5 FMUL R8, R8, 16777216 ;  /* 0x4b8000000808d820 */ /* 0x000fe40000400000 */
[----:B------:R-:W1:Y:S01]  /*07a0*/  MUFU.RCP R11, R11 ;  /* 0x0000000b000b7308 */ /* 0x000e620000001000 */
[----:B------:R-:W-:-:S07]  /*07b0*/  FSEL R14, R0, 1, P4 ;  /* 0x3f800000000e7808 */ /* 0x000fce0002000000 */
[----:B------:R-:W3:Y:S01]  /*07c0*/  MUFU.RCP R12, R12 ;  /* 0x0000000c000c7308 */ /* 0x000ee20000001000 */
[----:B------:R-:W-:-:S07]  /*07d0*/  FSEL R13, R0, 1, P2 ;  /* 0x3f800000000d7808 */ /* 0x000fce0001000000 */
[----:B------:R-:W4:Y:S01]  /*07e0*/  MUFU.RCP R10, R10 ;  /* 0x0000000a000a7308 */ /* 0x000f220000001000 */
[----:B------:R-:W-:Y:S01]  /*07f0*/  FSEL R15, R0, 1, P1 ;  /* 0x3f800000000f7808 */ /* 0x000fe20000800000 */
[----:B0-----:R-:W-:Y:S02]  /*0800*/  FMUL R3, R3, R8 ;  /* 0x0000000803037220 */ /* 0x001fe40000400000 */
[----:B------:R-:W0:Y:S01]  /*0810*/  LDC.64 R8, c[0x0][0x238] ;  /* 0x00008e00ff087b82 */ /* 0x000e220000000a00 */
[----:B------:R-:W-:Y:S01]  /*0820*/  @!P3 FMUL R14, R14, 16777216 ;  /* 0x4b8000000e0eb820 */ /* 0x000fe20000400000 */
[----:B------:R-:W-:Y:S01]  /*0830*/  @!P0 FMUL R13, R13, 16777216 ;  /* 0x4b8000000d0d8820 */ /* 0x000fe20000400000 */
[----:B------:R-:W-:Y:S01]  /*0840*/  @!P6 FMUL R15, R15, 16777216 ;  /* 0x4b8000000f0fe820 */ /* 0x000fe20000400000 */
[----:B------:R-:W-:Y:S01]  /*0850*/  FADD R26, R30, -R26 ;  /* 0x8000001a1e1a7221 */ /* 0x000fe20000000000 */
[----:B------:R-:W-:Y:S01]  /*0860*/  FADD R27, R31, -R27 ;  /* 0x8000001b1f1b7221 */ /* 0x000fe20000000000 */
[----:B-1----:R-:W-:Y:S01]  /*0870*/  FMUL R14, R11, R14 ;  /* 0x0000000e0b0e7220 */ /* 0x002fe20000400000 */
[----:B---3--:R-:W-:Y:S01]  /*0880*/  FMUL R13, R12, R13 ;  /* 0x0000000d0c0d7220 */ /* 0x008fe20000400000 */
[----:B----4-:R-:W-:Y:S01]  /*0890*/  FMUL R0, R10, R15 ;  /* 0x0000000f0a007220 */ /* 0x010fe20000400000 */
[----:B------:R-:W-:Y:S01]  /*08a0*/  FMUL R3, R3, R24 ;  /* 0x0000001803037220 */ /* 0x000fe20000400000 */
[----:B------:R-:W-:Y:S01]  /*08b0*/  FMUL R14, R14, R29 ;  /* 0x0000001d0e0e7220 */ /* 0x000fe20000400000 */
[----:B------:R-:W-:Y:S01]  /*08c0*/  FMUL R13, R13, R26 ;  /* 0x0000001a0d0d7220 */ /* 0x000fe20000400000 */
[----:B------:R-:W-:Y:S01]  /*08d0*/  FMUL R0, R0, R27 ;  /* 0x0000001b00007220 */ /* 0x000fe20000400000 */
[----:B------:R-:W-:-:S02]  /*08e0*/  FSETP.GEU.AND P6, PT, R7, RZ, PT ;  /* 0x000000ff0700720b */ /* 0x000fc40003fce000 */
[----:B------:R-:W-:Y:S02]  /*08f0*/  FSETP.GEU.AND P0, PT, R6, RZ, PT ;  /* 0x000000ff0600720b */ /* 0x000fe40003f0e000 */
[----:B------:R-:W-:Y:S02]  /*0900*/  SEL R7, R7, RZ, P6 ;  /* 0x000000ff07077207 */ /* 0x000fe40003000000 */
[C---:B------:R-:W-:Y:S02]  /*0910*/  FSETP.GEU.AND P1, PT, R5.reuse, RZ, PT ;  /* 0x000000ff0500720b */ /* 0x040fe40003f2e000 */
[----:B------:R-:W-:Y:S01]  /*0920*/  FSETP.GEU.AND P2, PT, R4, RZ, PT ;  /* 0x000000ff0400720b */ /* 0x000fe20003f4e000 */
[----:B0-----:R-:W-:Y:S01]  /*0930*/  IMAD.WIDE R8, R2, 0x4, R8 ;  /* 0x0000000402087825 */ /* 0x001fe200078e0208 */
[----:B------:R-:W-:Y:S02]  /*0940*/  SEL R6, R6, RZ, P0 ;  /* 0x000000ff06067207 */ /* 0x000fe40000000000 */
[----:B------:R-:W-:-:S02]  /*0950*/  SEL R5, R5, RZ, P1 ;  /* 0x000000ff05057207 */ /* 0x000fc40000800000 */
[----:B------:R-:W-:-:S05]  /*0960*/  SEL R4, R4, RZ, P2 ;  /* 0x000000ff04047207 */ /* 0x000fca0001000000 */
[----:B------:R-:W-:Y:S01]  /*0970*/  STG.E.128 desc[UR4][R8.64], R4 ;  /* 0x0000000408007986 */ /* 0x000fe2000c101d04 */
[----:B--2---:R-:W-:Y:S01]  /*0980*/  FFMA R3, R16, R3, R20 ;  /* 0x0000000310037223 */ /* 0x004fe20000000014 */
[----:B------:R-:W-:Y:S01]  /*0990*/  FFMA R14, R17, R14, R21 ;  /* 0x0000000e110e7223 */ /* 0x000fe20000000015 */
[----:B------:R-:W-:Y:S01]  /*09a0*/  FFMA R13, R18, R13, R22 ;  /* 0x0000000d120d7223 */ /* 0x000fe20000000016 */
[----:B------:R-:W-:Y:S02]  /*09b0*/  FFMA R0, R19, R0, R23 ;  /* 0x0000000013007223 */ /* 0x000fe40000000017 */
[----:B------:R-:W-:Y:S02]  /*09c0*/  FSETP.GEU.AND P5, PT, R3, RZ, PT ;  /* 0x000000ff0300720b */ /* 0x000fe40003fae000 */
[----:B------:R-:W-:Y:S02]  /*09d0*/  FSETP.GEU.AND P3, PT, R13, RZ, PT ;  /* 0x000000ff0d00720b */ /* 0x000fe40003f6e000 */
[----:B------:R-:W-:-:S02]  /*09e0*/  FSETP.GEU.AND P4, PT, R14, RZ, PT ;  /* 0x000000ff0e00720b */ /* 0x000fc40003f8e000 */
[----:B------:R-:W-:Y:S02]  /*09f0*/  FSETP.GEU.AND P6, PT, R0, RZ, PT ;  /* 0x000000ff0000720b */ /* 0x000fe40003fce000 */
[----:B------:R-:W-:Y:S02]  /*0a00*/  SEL R18, R13, RZ, P3 ;  /* 0x000000ff0d127207 */ /* 0x000fe40001800000 */
[----:B------:R-:W-:Y:S02]  /*0a10*/  SEL R17, R14, RZ, P4 ;  /* 0x000000ff0e117207 */ /* 0x000fe40002000000 */
[----:B------:R-:W-:Y:S02]  /*0a20*/  SEL R16, R3, RZ, P5 ;  /* 0x000000ff03107207 */ /* 0x000fe40002800000 */
[----:B------:R-:W-:-:S05]  /*0a30*/  SEL R19, R0, RZ, P6 ;  /* 0x000000ff00137207 */ /* 0x000fca0003000000 */
[----:B------:R-:W-:Y:S01]  /*0a40*/  STG.E.128 desc[UR4][R8.64+0x800], R16 ;  /* 0x0008001008007986 */ /* 0x000fe2000c101d04 */
[----:B------:R-:W-:Y:S05]  /*0a50*/  EXIT ;  /* 0x000000000000794d */ /* 0x000fea0003800000 */
.L_x_0:
[----:B------:R-:W-:-:S00]  /*0a60*/  BRA `(.L_x_0) ;  /* 0xfffffffc00fc7947 */ /* 0x000fc0000383ffff */
[----:B------:R-:W-:-:S00]  /*0a70*/  NOP ;  /* 0x0000000000007918 */ /* 0x000fc00000000000 */
        /* <DEDUP_REMOVED lines=8> */
.L_x_1:


//--------------------- .nv.global.init           --------------------------
	.section	.nv.global.init,"aw",@progbits
.nv.global.init:
	.type		_$_str,@object
	.size		_$_str,(_$_str_$_2 - _$_str)
_$_str:
        /*0000*/ 	.byte	0x5f, 0x5f, 0x43, 0x55, 0x44, 0x41, 0x5f, 0x46, 0x54, 0x5a, 0x00
	.type		_$_str_$_2,@object
	.size		_$_str_$_2,(.L_1 - _$_str_$_2)
_$_str_$_2:
        /*000b*/ 	.byte	0x5f, 0x5f, 0x43, 0x55, 0x44, 0x41, 0x5f, 0x50, 0x52, 0x45, 0x43, 0x5f, 0x53, 0x51, 0x52, 0x54
        /*001b*/ 	.byte	0x00
.L_1:


//--------------------- .nv.constant0.triton_poi_fused__native_batch_norm_legit_no_training_relu_18 --------------------------
	.section	.nv.constant0.triton_poi_fused__native_batch_norm_legit_no_training_relu_18,"a",@progbits
	.sectionflags	@""
	.align	4
.nv.constant0.triton_poi_fused__native_batch_norm_legit_no_training_relu_18:
	.zero		580
